//
// Generated by NVIDIA NVVM Compiler
//
// Compiler Build ID: CL-36424714
// Cuda compilation tools, release 13.0, V13.0.88
// Based on NVVM 20.0.0
//

.version 9.0
.target sm_100
.address_size 64

	// .globl	_Z23rgb_to_grayscale_kernelPKfPfii

.visible .entry _Z23rgb_to_grayscale_kernelPKfPfii(
	.param .u64 .ptr .align 1 _Z23rgb_to_grayscale_kernelPKfPfii_param_0,
	.param .u64 .ptr .align 1 _Z23rgb_to_grayscale_kernelPKfPfii_param_1,
	.param .u32 _Z23rgb_to_grayscale_kernelPKfPfii_param_2,
	.param .u32 _Z23rgb_to_grayscale_kernelPKfPfii_param_3
)
{
	.reg .pred 	%p<2>;
	.reg .b32 	%r<9>;
	.reg .b32 	%f<5>;
	.reg .b64 	%rd<9>;
	.reg .b64 	%fd<7>;

	ld.param.u64 	%rd1, [_Z23rgb_to_grayscale_kernelPKfPfii_param_0];
	ld.param.u64 	%rd2, [_Z23rgb_to_grayscale_kernelPKfPfii_param_1];
	ld.param.u32 	%r2, [_Z23rgb_to_grayscale_kernelPKfPfii_param_2];
	ld.param.u32 	%r3, [_Z23rgb_to_grayscale_kernelPKfPfii_param_3];
	mov.u32 	%r4, %ntid.x;
	mov.u32 	%r5, %ctaid.x;
	mov.u32 	%r6, %tid.x;
	mad.lo.s32 	%r1, %r4, %r5, %r6;
	mul.lo.s32 	%r7, %r3, %r2;
	setp.ge.s32 	%p1, %r1, %r7;
	@%p1 bra 	$L__BB0_2;
	cvta.to.global.u64 	%rd3, %rd1;
	cvta.to.global.u64 	%rd4, %rd2;
	mul.lo.s32 	%r8, %r1, 3;
	mul.wide.s32 	%rd5, %r8, 4;
	add.s64 	%rd6, %rd3, %rd5;
	ld.global.f32 	%f1, [%rd6];
	cvt.f64.f32 	%fd1, %f1;
	ld.global.f32 	%f2, [%rd6+4];
	cvt.f64.f32 	%fd2, %f2;
	mul.f64 	%fd3, %fd2, 0d3FE2C8B439581062;
	fma.rn.f64 	%fd4, %fd1, 0d3FD322D0E5604189, %fd3;
	ld.global.f32 	%f3, [%rd6+8];
	cvt.f64.f32 	%fd5, %f3;
	fma.rn.f64 	%fd6, %fd5, 0d3FBD2F1A9FBE76C9, %fd4;
	cvt.rn.f32.f64 	%f4, %fd6;
	mul.wide.s32 	%rd7, %r1, 4;
	add.s64 	%rd8, %rd4, %rd7;
	st.global.f32 	[%rd8], %f4;
$L__BB0_2:
	ret;

}


// ===== COMPILED SASS (sm_100) =====

	.target	sm_100

	.elftype	@"ET_EXEC"


//--------------------- .note.nv.tkinfo           --------------------------
	.section	.note.nv.tkinfo,"",@"SHT_NOTE"
	.sectionflags	@"SHF_NOTE_NV_TKINFO"
	.tkinfo
        /*0018*/ 	.word	0x00000002
        /*0030*/ 	.string	""
        /*0030*/ 	.string	"ptxas"
        /*0030*/ 	.string	"Cuda compilation tools, release 13.0, V13.0.88"
        /*0030*/ 	.string	"Build cuda_13.0.r13.0/compiler.36424714_0"
        /*0030*/ 	.string	"-arch sm_100 -m 64 "



//--------------------- .note.nv.cuinfo           --------------------------
	.section	.note.nv.cuinfo,"",@"SHT_NOTE"
	.sectionflags	@"SHF_NOTE_NV_CUINFO"
        /*0018*/ 	.short	0x0002
        /*001a*/ 	.short	0x0064
        /*001c*/ 	.short	0x0082
	.zero		2


//--------------------- .nv.info                  --------------------------
	.section	.nv.info,"",@"SHT_CUDA_INFO"
	.align	4


	//----- nvinfo : EIATTR_REGCOUNT
	.align		4
        /*0000*/ 	.byte	0x04, 0x2f
        /*0002*/ 	.short	(.L_1 - .L_0)
	.align		4
.L_0:
        /*0004*/ 	.word	index@(_Z23rgb_to_grayscale_kernelPKfPfii)
        /*0008*/ 	.word	0x00000010


	//----- nvinfo : EIATTR_FRAME_SIZE
	.align		4
.L_1:
        /*000c*/ 	.byte	0x04, 0x11
        /*000e*/ 	.short	(.L_3 - .L_2)
	.align		4
.L_2:
        /*0010*/ 	.word	index@(_Z23rgb_to_grayscale_kernelPKfPfii)
        /*0014*/ 	.word	0x00000000


	//----- nvinfo : EIATTR_MIN_STACK_SIZE
	.align		4
.L_3:
        /*0018*/ 	.byte	0x04, 0x12
        /*001a*/ 	.short	(.L_5 - .L_4)
	.align		4
.L_4:
        /*001c*/ 	.word	index@(_Z23rgb_to_grayscale_kernelPKfPfii)
        /*0020*/ 	.word	0x00000000
.L_5:


//--------------------- .nv.compat                --------------------------
	.section	.nv.compat,"",@"SHT_CUDA_COMPAT_INFO"
	.align	4
        /*0000*/ 	.byte	0x02, 0x09, 0x00, 0x00, 0x02, 0x02, 0x01, 0x00, 0x02, 0x05, 0x05, 0x00, 0x03, 0x07, 0x01, 0x01
        /*0010*/ 	.byte	0x02, 0x03, 0x00, 0x00, 0x02, 0x06, 0x01, 0x00, 0x04, 0x0b, 0x08, 0x00, 0x01, 0x00, 0x00, 0x00
        /*0020*/ 	.byte	0x00, 0x00, 0x00, 0x00


//--------------------- .nv.info._Z23rgb_to_grayscale_kernelPKfPfii --------------------------
	.section	.nv.info._Z23rgb_to_grayscale_kernelPKfPfii,"",@"SHT_CUDA_INFO"
	.sectionflags	@""
	.align	4


	//----- nvinfo : EIATTR_CUDA_API_VERSION
	.align		4
        /*0000*/ 	.byte	0x04, 0x37
        /*0002*/ 	.short	(.L_7 - .L_6)
.L_6:
        /*0004*/ 	.word	0x00000082


	//----- nvinfo : EIATTR_KPARAM_INFO
	.align		4
.L_7:
        /*0008*/ 	.byte	0x04, 0x17
        /*000a*/ 	.short	(.L_9 - .L_8)
.L_8:
        /*000c*/ 	.word	0x00000000
        /*0010*/ 	.short	0x0003
        /*0012*/ 	.short	0x0014
        /*0014*/ 	.byte	0x00, 0xf0, 0x11, 0x00


	//----- nvinfo : EIATTR_KPARAM_INFO
	.align		4
.L_9:
        /*0018*/ 	.byte	0x04, 0x17
        /*001a*/ 	.short	(.L_11 - .L_10)
.L_10:
        /*001c*/ 	.word	0x00000000
        /*0020*/ 	.short	0x0002
        /*0022*/ 	.short	0x0010
        /*0024*/ 	.byte	0x00, 0xf0, 0x11, 0x00


	//----- nvinfo : EIATTR_KPARAM_INFO
	.align		4
.L_11:
        /*0028*/ 	.byte	0x04, 0x17
        /*002a*/ 	.short	(.L_13 - .L_12)
.L_12:
        /*002c*/ 	.word	0x00000000
        /*0030*/ 	.short	0x0001
        /*0032*/ 	.short	0x0008
        /*0034*/ 	.byte	0x00, 0xf5, 0x21, 0x00


	//----- nvinfo : EIATTR_KPARAM_INFO
	.align		4
.L_13:
        /*0038*/ 	.byte	0x04, 0x17
        /*003a*/ 	.short	(.L_15 - .L_14)
.L_14:
        /*003c*/ 	.word	0x00000000
        /*0040*/ 	.short	0x0000
        /*0042*/ 	.short	0x0000
        /*0044*/ 	.byte	0x00, 0xf5, 0x21, 0x00


	//----- nvinfo : EIATTR_SPARSE_MMA_MASK
	.align		4
.L_15:
        /*0048*/ 	.byte	0x03, 0x50
        /*004a*/ 	.short	0x0000


	//----- nvinfo : EIATTR_MAXREG_COUNT
	.align		4
        /*004c*/ 	.byte	0x03, 0x1b
        /*004e*/ 	.short	0x00ff


	//----- nvinfo : EIATTR_MERCURY_ISA_VERSION
	.align		4
        /*0050*/ 	.byte	0x03, 0x5f
        /*0052*/ 	.short	0x0101


	//----- nvinfo : EIATTR_VRC_CTA_INIT_COUNT
	.align		4
        /*0054*/ 	.byte	0x02, 0x4a
	.zero		1
	.zero		1


	//----- nvinfo : EIATTR_EXIT_INSTR_OFFSETS
	.align		4
        /*0058*/ 	.byte	0x04, 0x1c
        /*005a*/ 	.short	(.L_17 - .L_16)


	//   ....[0]....
.L_16:
        /*005c*/ 	.word	0x00000080


	//   ....[1]....
        /*0060*/ 	.word	0x00000200


	//----- nvinfo : EIATTR_CBANK_PARAM_SIZE
	.align		4
.L_17:
        /*0064*/ 	.byte	0x03, 0x19
        /*0066*/ 	.short	0x0018


	//----- nvinfo : EIATTR_PARAM_CBANK
	.align		4
        /*0068*/ 	.byte	0x04, 0x0a
        /*006a*/ 	.short	(.L_19 - .L_18)
	.align		4
.L_18:
        /*006c*/ 	.word	index@(.nv.constant0._Z23rgb_to_grayscale_kernelPKfPfii)
        /*0070*/ 	.short	0x0380
        /*0072*/ 	.short	0x0018


	//----- nvinfo : EIATTR_SW_WAR
	.align		4
.L_19:
        /*0074*/ 	.byte	0x04, 0x36
        /*0076*/ 	.short	(.L_21 - .L_20)
.L_20:
        /*0078*/ 	.word	0x00000008
.L_21:


//--------------------- .nv.callgraph             --------------------------
	.section	.nv.callgraph,"",@"SHT_CUDA_CALLGRAPH"
	.align	4
	.sectionentsize	8
	.align		4
        /*0000*/ 	.word	0x00000000
	.align		4
        /*0004*/ 	.word	0xffffffff
	.align		4
        /*0008*/ 	.word	0x00000000
	.align		4
        /*000c*/ 	.word	0xfffffffe
	.align		4
        /*0010*/ 	.word	0x00000000
	.align		4
        /*0014*/ 	.word	0xfffffffd
	.align		4
        /*0018*/ 	.word	0x00000000
	.align		4
        /*001c*/ 	.word	0xfffffffc


//--------------------- .text._Z23rgb_to_grayscale_kernelPKfPfii --------------------------
	.section	.text._Z23rgb_to_grayscale_kernelPKfPfii,"ax",@progbits
	.align	128
        .global         _Z23rgb_to_grayscale_kernelPKfPfii
        .type           _Z23rgb_to_grayscale_kernelPKfPfii,@function
        .size           _Z23rgb_to_grayscale_kernelPKfPfii,(.L_x_1 - _Z23rgb_to_grayscale_kernelPKfPfii)
        .other          _Z23rgb_to_grayscale_kernelPKfPfii,@"STO_CUDA_ENTRY STV_DEFAULT"
_Z23rgb_to_grayscale_kernelPKfPfii:
.text._Z23rgb_to_grayscale_kernelPKfPfii:
[----:B------:R-:W-:Y:S01]  /*0000*/  LDC R1, c[0x0][0x37c] ;  /* 0x0000df00ff017b82 */ /* 0x000fe20000000800 */
[----:B------:R-:W0:Y:S01]  /*0010*/  S2R R13, SR_CTAID.X ;  /* 0x00000000000d7919 */ /* 0x000e220000002500 */
[----:B------:R-:W1:Y:S01]  /*0020*/  LDCU.64 UR4, c[0x0][0x390] ;  /* 0x00007200ff0477ac */ /* 0x000e620008000a00 */
[----:B------:R-:W0:Y:S01]  /*0030*/  S2R R0, SR_TID.X ;  /* 0x0000000000007919 */ /* 0x000e220000002100 */
[----:B------:R-:W0:Y:S01]  /*0040*/  LDCU UR6, c[0x0][0x360] ;  /* 0x00006c00ff0677ac */ /* 0x000e220008000800 */
[----:B-1----:R-:W-:Y:S01]  /*0050*/  UIMAD UR4, UR5, UR4, URZ ;  /* 0x00000004050472a4 */ /* 0x002fe2000f8e02ff */
[----:B0-----:R-:W-:-:S05]  /*0060*/  IMAD R13, R13, UR6, R0 ;  /* 0x000000060d0d7c24 */ /* 0x001fca000f8e0200 */
[----:B------:R-:W-:-:S13]  /*0070*/  ISETP.GE.AND P0, PT, R13, UR4, PT ;  /* 0x000000040d007c0c */ /* 0x000fda000bf06270 */
[----:B------:R-:W-:Y:S05]  /*0080*/  @P0 EXIT ;  /* 0x000000000000094d */ /* 0x000fea0003800000 */
[----:B------:R-:W0:Y:S01]  /*0090*/  LDC.64 R2, c[0x0][0x380] ;  /* 0x0000e000ff027b82 */ /* 0x000e220000000a00 */
[----:B------:R-:W1:Y:S01]  /*00a0*/  LDCU.64 UR4, c[0x0][0x358] ;  /* 0x00006b00ff0477ac */ /* 0x000e620008000a00 */
[----:B------:R-:W-:Y:S01]  /*00b0*/  LEA R5, R13, R13, 0x1 ;  /* 0x0000000d0d057211 */ /* 0x000fe200078e08ff */
[----:B------:R-:W-:Y:S01]  /*00c0*/  UMOV UR6, 0x39581062 ;  /* 0x3958106200067882 */ /* 0x000fe20000000000 */
[----:B------:R-:W-:-:S04]  /*00d0*/  UMOV UR7, 0x3fe2c8b4 ;  /* 0x3fe2c8b400077882 */ /* 0x000fc80000000000 */
[----:B------:R-:W2:Y:S01]  /*00e0*/  LDC.64 R10, c[0x0][0x388] ;  /* 0x0000e200ff0a7b82 */ /* 0x000ea20000000a00 */
[----:B0-----:R-:W-:-:S05]  /*00f0*/  IMAD.WIDE R2, R5, 0x4, R2 ;  /* 0x0000000405027825 */ /* 0x001fca00078e0202 */
[----:B-1----:R-:W3:Y:S04]  /*0100*/  LDG.E R12, desc[UR4][R2.64+0x4] ;  /* 0x00000404020c7981 */ /* 0x002ee8000c1e1900 */
[----:B------:R-:W4:Y:S04]  /*0110*/  LDG.E R0, desc[UR4][R2.64] ;  /* 0x0000000402007981 */ /* 0x000f28000c1e1900 */
[----:B------:R2:W5:Y:S02]  /*0120*/  LDG.E R8, desc[UR4][R2.64+0x8] ;  /* 0x0000080402087981 */ /* 0x000564000c1e1900 */
[----:B--2---:R-:W-:Y:S01]  /*0130*/  IMAD.WIDE R2, R13, 0x4, R10 ;  /* 0x000000040d027825 */ /* 0x004fe200078e020a */
[----:B---3--:R-:W0:Y:S08]  /*0140*/  F2F.F64.F32 R6, R12 ;  /* 0x0000000c00067310 */ /* 0x008e300000201800 */
[----:B----4-:R-:W1:Y:S01]  /*0150*/  F2F.F64.F32 R4, R0 ;  /* 0x0000000000047310 */ /* 0x010e620000201800 */
[----:B0-----:R-:W-:-:S07]  /*0160*/  DMUL R6, R6, UR6 ;  /* 0x0000000606067c28 */ /* 0x001fce0008000000 */
[----:B-----5:R-:W0:Y:S01]  /*0170*/  F2F.F64.F32 R8, R8 ;  /* 0x0000000800087310 */ /* 0x020e220000201800 */
[----:B------:R-:W-:Y:S01]  /*0180*/  UMOV UR6, 0xe5604189 ;  /* 0xe560418900067882 */ /* 0x000fe20000000000 */
[----:B------:R-:W-:Y:S02]  /*0190*/  UMOV UR7, 0x3fd322d0 ;  /* 0x3fd322d000077882 */ /* 0x000fe40000000000 */
[----:B-1----:R-:W-:Y:S01]  /*01a0*/  DFMA R4, R4, UR6, R6 ;  /* 0x0000000604047c2b */ /* 0x002fe20008000006 */
[----:B------:R-:W-:Y:S01]  /*01b0*/  UMOV UR6, 0x9fbe76c9 ;  /* 0x9fbe76c900067882 */ /* 0x000fe20000000000 */
[----:B------:R-:W-:-:S06]  /*01c0*/  UMOV UR7, 0x3fbd2f1a ;  /* 0x3fbd2f1a00077882 */ /* 0x000fcc0000000000 */
[----:B0-----:R-:W-:-:S10]  /*01d0*/  DFMA R4, R8, UR6, R4 ;  /* 0x0000000608047c2b */ /* 0x001fd40008000004 */
[----:B------:R-:W0:Y:S02]  /*01e0*/  F2F.F32.F64 R5, R4 ;  /* 0x0000000400057310 */ /* 0x000e240000301000 */
[----:B0-----:R-:W-:Y:S01]  /*01f0*/  STG.E desc[UR4][R2.64], R5 ;  /* 0x0000000502007986 */ /* 0x001fe2000c101904 */
[----:B------:R-:W-:Y:S05]  /*0200*/  EXIT ;  /* 0x000000000000794d */ /* 0x000fea0003800000 */
.L_x_0:
[----:B------:R-:W-:-:S00]  /*0210*/  BRA `(.L_x_0) ;  /* 0xfffffffc00fc7947 */ /* 0x000fc0000383ffff */
[----:B------:R-:W-:-:S00]  /*0220*/  NOP ;  /* 0x0000000000007918 */ /* 0x000fc00000000000 */
        /* <DEDUP_REMOVED lines=13> */
.L_x_1:


//--------------------- .nv.shared.reserved.0     --------------------------
	.section	.nv.shared.reserved.0,"aw",@nobits
	.weak		__nv_reservedSMEM_offset_0_alias
	.size		__nv_reservedSMEM_offset_0_alias, 0, 64
	.other		__nv_reservedSMEM_offset_0_alias,@"STO_CUDA_RESERVED_SHARED STV_DEFAULT"
__nv_reservedSMEM_offset_0_alias:
	.zero		0
	.zero		64


//--------------------- .nv.constant0._Z23rgb_to_grayscale_kernelPKfPfii --------------------------
	.section	.nv.constant0._Z23rgb_to_grayscale_kernelPKfPfii,"a",@progbits
	.sectionflags	@""
	.align	4
.nv.constant0._Z23rgb_to_grayscale_kernelPKfPfii:
	.zero		920


//--------------------- SYMBOLS --------------------------

	.type		.nv.reservedSmem.offset0,@object
	.size		.nv.reservedSmem.offset0,0x4
